//
// Generated by NVIDIA NVVM Compiler
//
// Compiler Build ID: CL-36424714
// Cuda compilation tools, release 13.0, V13.0.88
// Based on NVVM 20.0.0
//

.version 9.0
.target sm_100
.address_size 64

	// .globl	_Z6matMulPfS_S_i
// _ZZ11matMulTiledPfS_S_iE5tileA has been demoted
// _ZZ11matMulTiledPfS_S_iE5tileB has been demoted

.visible .entry _Z6matMulPfS_S_i(
	.param .u64 .ptr .align 1 _Z6matMulPfS_S_i_param_0,
	.param .u64 .ptr .align 1 _Z6matMulPfS_S_i_param_1,
	.param .u64 .ptr .align 1 _Z6matMulPfS_S_i_param_2,
	.param .u32 _Z6matMulPfS_S_i_param_3
)
{
	.reg .pred 	%p<10>;
	.reg .b32 	%r<40>;
	.reg .b32 	%f<67>;
	.reg .b64 	%rd<67>;

	ld.param.u64 	%rd14, [_Z6matMulPfS_S_i_param_0];
	ld.param.u64 	%rd15, [_Z6matMulPfS_S_i_param_1];
	ld.param.u32 	%r18, [_Z6matMulPfS_S_i_param_3];
	cvta.to.global.u64 	%rd1, %rd15;
	cvta.to.global.u64 	%rd2, %rd14;
	mov.u32 	%r19, %ctaid.y;
	mov.u32 	%r20, %ntid.y;
	mov.u32 	%r21, %tid.y;
	mad.lo.s32 	%r1, %r19, %r20, %r21;
	mov.u32 	%r22, %ctaid.x;
	mov.u32 	%r23, %ntid.x;
	mov.u32 	%r24, %tid.x;
	mad.lo.s32 	%r2, %r22, %r23, %r24;
	max.s32 	%r25, %r1, %r2;
	setp.ge.s32 	%p1, %r25, %r18;
	@%p1 bra 	$L__BB0_13;
	mul.lo.s32 	%r3, %r18, %r1;
	and.b32  	%r4, %r18, 7;
	setp.lt.u32 	%p2, %r18, 8;
	mov.f32 	%f66, 0f00000000;
	mov.b32 	%r38, 0;
	@%p2 bra 	$L__BB0_4;
	and.b32  	%r38, %r18, 2147483640;
	neg.s32 	%r36, %r38;
	mul.wide.s32 	%rd16, %r18, 4;
	add.s64 	%rd3, %rd1, %rd16;
	shl.b32 	%r7, %r18, 3;
	mul.wide.s32 	%rd17, %r18, 8;
	add.s64 	%rd4, %rd1, %rd17;
	mul.wide.s32 	%rd18, %r18, 12;
	add.s64 	%rd5, %rd1, %rd18;
	mul.wide.s32 	%rd19, %r18, 16;
	add.s64 	%rd6, %rd1, %rd19;
	mul.wide.s32 	%rd20, %r18, 20;
	add.s64 	%rd7, %rd1, %rd20;
	mul.wide.s32 	%rd21, %r18, 24;
	add.s64 	%rd8, %rd1, %rd21;
	mul.wide.s32 	%rd22, %r18, 28;
	add.s64 	%rd9, %rd1, %rd22;
	mul.wide.u32 	%rd23, %r3, 4;
	add.s64 	%rd24, %rd23, %rd2;
	add.s64 	%rd66, %rd24, 16;
	mov.f32 	%f66, 0f00000000;
	mov.u32 	%r35, %r2;
$L__BB0_3:
	.pragma "nounroll";
	mul.wide.s32 	%rd25, %r35, 4;
	add.s64 	%rd26, %rd3, %rd25;
	add.s64 	%rd27, %rd4, %rd25;
	add.s64 	%rd28, %rd5, %rd25;
	add.s64 	%rd29, %rd6, %rd25;
	add.s64 	%rd30, %rd7, %rd25;
	add.s64 	%rd31, %rd8, %rd25;
	add.s64 	%rd32, %rd9, %rd25;
	add.s64 	%rd33, %rd1, %rd25;
	ld.global.f32 	%f16, [%rd66+-16];
	ld.global.f32 	%f17, [%rd33];
	fma.rn.f32 	%f18, %f16, %f17, %f66;
	ld.global.f32 	%f19, [%rd66+-12];
	ld.global.f32 	%f20, [%rd26];
	fma.rn.f32 	%f21, %f19, %f20, %f18;
	ld.global.f32 	%f22, [%rd66+-8];
	ld.global.f32 	%f23, [%rd27];
	fma.rn.f32 	%f24, %f22, %f23, %f21;
	ld.global.f32 	%f25, [%rd66+-4];
	ld.global.f32 	%f26, [%rd28];
	fma.rn.f32 	%f27, %f25, %f26, %f24;
	ld.global.f32 	%f28, [%rd66];
	ld.global.f32 	%f29, [%rd29];
	fma.rn.f32 	%f30, %f28, %f29, %f27;
	ld.global.f32 	%f31, [%rd66+4];
	ld.global.f32 	%f32, [%rd30];
	fma.rn.f32 	%f33, %f31, %f32, %f30;
	ld.global.f32 	%f34, [%rd66+8];
	ld.global.f32 	%f35, [%rd31];
	fma.rn.f32 	%f36, %f34, %f35, %f33;
	ld.global.f32 	%f37, [%rd66+12];
	ld.global.f32 	%f38, [%rd32];
	fma.rn.f32 	%f66, %f37, %f38, %f36;
	add.s32 	%r36, %r36, 8;
	add.s32 	%r35, %r35, %r7;
	add.s64 	%rd66, %rd66, 32;
	setp.ne.s32 	%p3, %r36, 0;
	@%p3 bra 	$L__BB0_3;
$L__BB0_4:
	setp.eq.s32 	%p4, %r4, 0;
	@%p4 bra 	$L__BB0_12;
	and.b32  	%r13, %r18, 3;
	setp.lt.u32 	%p5, %r4, 4;
	@%p5 bra 	$L__BB0_7;
	add.s32 	%r27, %r38, %r3;
	mul.wide.u32 	%rd34, %r27, 4;
	add.s64 	%rd35, %rd2, %rd34;
	ld.global.f32 	%f40, [%rd35];
	mad.lo.s32 	%r28, %r38, %r18, %r2;
	mul.wide.s32 	%rd36, %r28, 4;
	add.s64 	%rd37, %rd1, %rd36;
	ld.global.f32 	%f41, [%rd37];
	fma.rn.f32 	%f42, %f40, %f41, %f66;
	cvt.u64.u32 	%rd38, %r3;
	cvt.u64.u32 	%rd39, %r38;
	add.s64 	%rd40, %rd39, %rd38;
	shl.b64 	%rd41, %rd40, 2;
	add.s64 	%rd42, %rd2, %rd41;
	ld.global.f32 	%f43, [%rd42+4];
	mul.wide.s32 	%rd43, %r18, 4;
	add.s64 	%rd44, %rd37, %rd43;
	ld.global.f32 	%f44, [%rd44];
	fma.rn.f32 	%f45, %f43, %f44, %f42;
	ld.global.f32 	%f46, [%rd42+8];
	add.s64 	%rd45, %rd44, %rd43;
	ld.global.f32 	%f47, [%rd45];
	fma.rn.f32 	%f48, %f46, %f47, %f45;
	ld.global.f32 	%f49, [%rd42+12];
	add.s64 	%rd46, %rd45, %rd43;
	ld.global.f32 	%f50, [%rd46];
	fma.rn.f32 	%f66, %f49, %f50, %f48;
	add.s32 	%r38, %r38, 4;
$L__BB0_7:
	setp.eq.s32 	%p6, %r13, 0;
	@%p6 bra 	$L__BB0_12;
	setp.eq.s32 	%p7, %r13, 1;
	@%p7 bra 	$L__BB0_10;
	add.s32 	%r29, %r38, %r3;
	mul.wide.u32 	%rd47, %r29, 4;
	add.s64 	%rd48, %rd2, %rd47;
	ld.global.f32 	%f52, [%rd48];
	mad.lo.s32 	%r30, %r38, %r18, %r2;
	mul.wide.s32 	%rd49, %r30, 4;
	add.s64 	%rd50, %rd1, %rd49;
	ld.global.f32 	%f53, [%rd50];
	fma.rn.f32 	%f54, %f52, %f53, %f66;
	cvt.u64.u32 	%rd51, %r3;
	cvt.u64.u32 	%rd52, %r38;
	add.s64 	%rd53, %rd52, %rd51;
	shl.b64 	%rd54, %rd53, 2;
	add.s64 	%rd55, %rd2, %rd54;
	ld.global.f32 	%f55, [%rd55+4];
	mul.wide.s32 	%rd56, %r18, 4;
	add.s64 	%rd57, %rd50, %rd56;
	ld.global.f32 	%f56, [%rd57];
	fma.rn.f32 	%f66, %f55, %f56, %f54;
	add.s32 	%r38, %r38, 2;
$L__BB0_10:
	and.b32  	%r31, %r18, 1;
	setp.eq.b32 	%p8, %r31, 1;
	not.pred 	%p9, %p8;
	@%p9 bra 	$L__BB0_12;
	add.s32 	%r32, %r38, %r3;
	mul.wide.u32 	%rd58, %r32, 4;
	add.s64 	%rd59, %rd2, %rd58;
	ld.global.f32 	%f57, [%rd59];
	mad.lo.s32 	%r33, %r38, %r18, %r2;
	mul.wide.s32 	%rd60, %r33, 4;
	add.s64 	%rd61, %rd1, %rd60;
	ld.global.f32 	%f58, [%rd61];
	fma.rn.f32 	%f66, %f57, %f58, %f66;
$L__BB0_12:
	ld.param.u64 	%rd65, [_Z6matMulPfS_S_i_param_2];
	add.s32 	%r34, %r3, %r2;
	cvta.to.global.u64 	%rd62, %rd65;
	mul.wide.s32 	%rd63, %r34, 4;
	add.s64 	%rd64, %rd62, %rd63;
	st.global.f32 	[%rd64], %f66;
$L__BB0_13:
	ret;

}
	// .globl	_Z11matMulTiledPfS_S_i
.visible .entry _Z11matMulTiledPfS_S_i(
	.param .u64 .ptr .align 1 _Z11matMulTiledPfS_S_i_param_0,
	.param .u64 .ptr .align 1 _Z11matMulTiledPfS_S_i_param_1,
	.param .u64 .ptr .align 1 _Z11matMulTiledPfS_S_i_param_2,
	.param .u32 _Z11matMulTiledPfS_S_i_param_3
)
{
	.reg .pred 	%p<4>;
	.reg .b32 	%r<37>;
	.reg .b32 	%f<105>;
	.reg .b64 	%rd<13>;
	// demoted variable
	.shared .align 4 .b8 _ZZ11matMulTiledPfS_S_iE5tileA[4096];
	// demoted variable
	.shared .align 4 .b8 _ZZ11matMulTiledPfS_S_iE5tileB[4096];
	ld.param.u64 	%rd3, [_Z11matMulTiledPfS_S_i_param_0];
	ld.param.u64 	%rd4, [_Z11matMulTiledPfS_S_i_param_1];
	ld.param.u64 	%rd5, [_Z11matMulTiledPfS_S_i_param_2];
	ld.param.u32 	%r19, [_Z11matMulTiledPfS_S_i_param_3];
	mov.u32 	%r20, %ctaid.y;
	mov.u32 	%r21, %ntid.y;
	mov.u32 	%r1, %tid.y;
	mad.lo.s32 	%r2, %r20, %r21, %r1;
	mov.u32 	%r22, %ctaid.x;
	mov.u32 	%r23, %ntid.x;
	mov.u32 	%r3, %tid.x;
	mad.lo.s32 	%r4, %r22, %r23, %r3;
	setp.lt.s32 	%p1, %r19, 32;
	mov.f32 	%f104, 0f00000000;
	@%p1 bra 	$L__BB1_3;
	shl.b32 	%r24, %r1, 7;
	mov.u32 	%r25, _ZZ11matMulTiledPfS_S_iE5tileA;
	add.s32 	%r5, %r25, %r24;
	shl.b32 	%r26, %r3, 2;
	add.s32 	%r6, %r5, %r26;
	mov.u32 	%r27, _ZZ11matMulTiledPfS_S_iE5tileB;
	add.s32 	%r8, %r27, %r26;
	add.s32 	%r7, %r8, %r24;
	shr.s32 	%r28, %r19, 31;
	shr.u32 	%r29, %r28, 27;
	add.s32 	%r30, %r19, %r29;
	shr.s32 	%r31, %r30, 5;
	neg.s32 	%r36, %r31;
	mad.lo.s32 	%r35, %r19, %r2, %r3;
	mad.lo.s32 	%r34, %r1, %r19, %r4;
	shl.b32 	%r12, %r19, 5;
	cvta.to.global.u64 	%rd1, %rd3;
	cvta.to.global.u64 	%rd2, %rd4;
	mov.f32 	%f104, 0f00000000;
$L__BB1_2:
	mul.wide.u32 	%rd6, %r35, 4;
	add.s64 	%rd7, %rd1, %rd6;
	ld.global.f32 	%f6, [%rd7];
	st.shared.f32 	[%r6], %f6;
	mul.wide.u32 	%rd8, %r34, 4;
	add.s64 	%rd9, %rd2, %rd8;
	ld.global.f32 	%f7, [%rd9];
	st.shared.f32 	[%r7], %f7;
	bar.sync 	0;
	ld.shared.f32 	%f8, [%r5];
	ld.shared.f32 	%f9, [%r8];
	fma.rn.f32 	%f10, %f8, %f9, %f104;
	ld.shared.f32 	%f11, [%r5+4];
	ld.shared.f32 	%f12, [%r8+128];
	fma.rn.f32 	%f13, %f11, %f12, %f10;
	ld.shared.f32 	%f14, [%r5+8];
	ld.shared.f32 	%f15, [%r8+256];
	fma.rn.f32 	%f16, %f14, %f15, %f13;
	ld.shared.f32 	%f17, [%r5+12];
	ld.shared.f32 	%f18, [%r8+384];
	fma.rn.f32 	%f19, %f17, %f18, %f16;
	ld.shared.f32 	%f20, [%r5+16];
	ld.shared.f32 	%f21, [%r8+512];
	fma.rn.f32 	%f22, %f20, %f21, %f19;
	ld.shared.f32 	%f23, [%r5+20];
	ld.shared.f32 	%f24, [%r8+640];
	fma.rn.f32 	%f25, %f23, %f24, %f22;
	ld.shared.f32 	%f26, [%r5+24];
	ld.shared.f32 	%f27, [%r8+768];
	fma.rn.f32 	%f28, %f26, %f27, %f25;
	ld.shared.f32 	%f29, [%r5+28];
	ld.shared.f32 	%f30, [%r8+896];
	fma.rn.f32 	%f31, %f29, %f30, %f28;
	ld.shared.f32 	%f32, [%r5+32];
	ld.shared.f32 	%f33, [%r8+1024];
	fma.rn.f32 	%f34, %f32, %f33, %f31;
	ld.shared.f32 	%f35, [%r5+36];
	ld.shared.f32 	%f36, [%r8+1152];
	fma.rn.f32 	%f37, %f35, %f36, %f34;
	ld.shared.f32 	%f38, [%r5+40];
	ld.shared.f32 	%f39, [%r8+1280];
	fma.rn.f32 	%f40, %f38, %f39, %f37;
	ld.shared.f32 	%f41, [%r5+44];
	ld.shared.f32 	%f42, [%r8+1408];
	fma.rn.f32 	%f43, %f41, %f42, %f40;
	ld.shared.f32 	%f44, [%r5+48];
	ld.shared.f32 	%f45, [%r8+1536];
	fma.rn.f32 	%f46, %f44, %f45, %f43;
	ld.shared.f32 	%f47, [%r5+52];
	ld.shared.f32 	%f48, [%r8+1664];
	fma.rn.f32 	%f49, %f47, %f48, %f46;
	ld.shared.f32 	%f50, [%r5+56];
	ld.shared.f32 	%f51, [%r8+1792];
	fma.rn.f32 	%f52, %f50, %f51, %f49;
	ld.shared.f32 	%f53, [%r5+60];
	ld.shared.f32 	%f54, [%r8+1920];
	fma.rn.f32 	%f55, %f53, %f54, %f52;
	ld.shared.f32 	%f56, [%r5+64];
	ld.shared.f32 	%f57, [%r8+2048];
	fma.rn.f32 	%f58, %f56, %f57, %f55;
	ld.shared.f32 	%f59, [%r5+68];
	ld.shared.f32 	%f60, [%r8+2176];
	fma.rn.f32 	%f61, %f59, %f60, %f58;
	ld.shared.f32 	%f62, [%r5+72];
	ld.shared.f32 	%f63, [%r8+2304];
	fma.rn.f32 	%f64, %f62, %f63, %f61;
	ld.shared.f32 	%f65, [%r5+76];
	ld.shared.f32 	%f66, [%r8+2432];
	fma.rn.f32 	%f67, %f65, %f66, %f64;
	ld.shared.f32 	%f68, [%r5+80];
	ld.shared.f32 	%f69, [%r8+2560];
	fma.rn.f32 	%f70, %f68, %f69, %f67;
	ld.shared.f32 	%f71, [%r5+84];
	ld.shared.f32 	%f72, [%r8+2688];
	fma.rn.f32 	%f73, %f71, %f72, %f70;
	ld.shared.f32 	%f74, [%r5+88];
	ld.shared.f32 	%f75, [%r8+2816];
	fma.rn.f32 	%f76, %f74, %f75, %f73;
	ld.shared.f32 	%f77, [%r5+92];
	ld.shared.f32 	%f78, [%r8+2944];
	fma.rn.f32 	%f79, %f77, %f78, %f76;
	ld.shared.f32 	%f80, [%r5+96];
	ld.shared.f32 	%f81, [%r8+3072];
	fma.rn.f32 	%f82, %f80, %f81, %f79;
	ld.shared.f32 	%f83, [%r5+100];
	ld.shared.f32 	%f84, [%r8+3200];
	fma.rn.f32 	%f85, %f83, %f84, %f82;
	ld.shared.f32 	%f86, [%r5+104];
	ld.shared.f32 	%f87, [%r8+3328];
	fma.rn.f32 	%f88, %f86, %f87, %f85;
	ld.shared.f32 	%f89, [%r5+108];
	ld.shared.f32 	%f90, [%r8+3456];
	fma.rn.f32 	%f91, %f89, %f90, %f88;
	ld.shared.f32 	%f92, [%r5+112];
	ld.shared.f32 	%f93, [%r8+3584];
	fma.rn.f32 	%f94, %f92, %f93, %f91;
	ld.shared.f32 	%f95, [%r5+116];
	ld.shared.f32 	%f96, [%r8+3712];
	fma.rn.f32 	%f97, %f95, %f96, %f94;
	ld.shared.f32 	%f98, [%r5+120];
	ld.shared.f32 	%f99, [%r8+3840];
	fma.rn.f32 	%f100, %f98, %f99, %f97;
	ld.shared.f32 	%f101, [%r5+124];
	ld.shared.f32 	%f102, [%r8+3968];
	fma.rn.f32 	%f104, %f101, %f102, %f100;
	bar.sync 	0;
	add.s32 	%r36, %r36, 1;
	setp.ne.s32 	%p2, %r36, 0;
	add.s32 	%r35, %r35, 32;
	add.s32 	%r34, %r34, %r12;
	@%p2 bra 	$L__BB1_2;
$L__BB1_3:
	max.s32 	%r32, %r2, %r4;
	setp.ge.s32 	%p3, %r32, %r19;
	@%p3 bra 	$L__BB1_5;
	mad.lo.s32 	%r33, %r19, %r2, %r4;
	cvta.to.global.u64 	%rd10, %rd5;
	mul.wide.s32 	%rd11, %r33, 4;
	add.s64 	%rd12, %rd10, %rd11;
	st.global.f32 	[%rd12], %f104;
$L__BB1_5:
	ret;

}


// ===== COMPILED SASS (sm_100) =====

	.target	sm_100

	.elftype	@"ET_EXEC"


//--------------------- .note.nv.tkinfo           --------------------------
	.section	.note.nv.tkinfo,"",@"SHT_NOTE"
	.sectionflags	@"SHF_NOTE_NV_TKINFO"
	.tkinfo
        /*0018*/ 	.word	0x00000002
        /*0030*/ 	.string	""
        /*0030*/ 	.string	"ptxas"
        /*0030*/ 	.string	"Cuda compilation tools, release 13.0, V13.0.88"
        /*0030*/ 	.string	"Build cuda_13.0.r13.0/compiler.36424714_0"
        /*0030*/ 	.string	"-arch sm_100 -m 64 "



//--------------------- .note.nv.cuinfo           --------------------------
	.section	.note.nv.cuinfo,"",@"SHT_NOTE"
	.sectionflags	@"SHF_NOTE_NV_CUINFO"
        /*0018*/ 	.short	0x0002
        /*001a*/ 	.short	0x0064
        /*001c*/ 	.short	0x0082
	.zero		2


//--------------------- .nv.info                  --------------------------
	.section	.nv.info,"",@"SHT_CUDA_INFO"
	.align	4


	//----- nvinfo : EIATTR_REGCOUNT
	.align		4
        /*0000*/ 	.byte	0x04, 0x2f
        /*0002*/ 	.short	(.L_1 - .L_0)
	.align		4
.L_0:
        /*0004*/ 	.word	index@(_Z6matMulPfS_S_i)
        /*0008*/ 	.word	0x0000001e


	//----- nvinfo : EIATTR_FRAME_SIZE
	.align		4
.L_1:
        /*000c*/ 	.byte	0x04, 0x11
        /*000e*/ 	.short	(.L_3 - .L_2)
	.align		4
.L_2:
        /*0010*/ 	.word	index@(_Z6matMulPfS_S_i)
        /*0014*/ 	.word	0x00000000


	//----- nvinfo : EIATTR_REGCOUNT
	.align		4
.L_3:
        /*0018*/ 	.byte	0x04, 0x2f
        /*001a*/ 	.short	(.L_5 - .L_4)
	.align		4
.L_4:
        /*001c*/ 	.word	index@(_Z11matMulTiledPfS_S_i)
        /*0020*/ 	.word	0x0000001e


	//----- nvinfo : EIATTR_FRAME_SIZE
	.align		4
.L_5:
        /*0024*/ 	.byte	0x04, 0x11
        /*0026*/ 	.short	(.L_7 - .L_6)
	.align		4
.L_6:
        /*0028*/ 	.word	index@(_Z11matMulTiledPfS_S_i)
        /*002c*/ 	.word	0x00000000


	//----- nvinfo : EIATTR_MIN_STACK_SIZE
	.align		4
.L_7:
        /*0030*/ 	.byte	0x04, 0x12
        /*0032*/ 	.short	(.L_9 - .L_8)
	.align		4
.L_8:
        /*0034*/ 	.word	index@(_Z11matMulTiledPfS_S_i)
        /*0038*/ 	.word	0x00000000


	//----- nvinfo : EIATTR_MIN_STACK_SIZE
	.align		4
.L_9:
        /*003c*/ 	.byte	0x04, 0x12
        /*003e*/ 	.short	(.L_11 - .L_10)
	.align		4
.L_10:
        /*0040*/ 	.word	index@(_Z6matMulPfS_S_i)
        /*0044*/ 	.word	0x00000000
.L_11:


//--------------------- .nv.compat                --------------------------
	.section	.nv.compat,"",@"SHT_CUDA_COMPAT_INFO"
	.align	4
        /*0000*/ 	.byte	0x02, 0x09, 0x00, 0x00, 0x02, 0x02, 0x01, 0x00, 0x02, 0x05, 0x05, 0x00, 0x03, 0x07, 0x01, 0x01
        /*0010*/ 	.byte	0x02, 0x03, 0x00, 0x00, 0x02, 0x06, 0x01, 0x00, 0x04, 0x0b, 0x08, 0x00, 0x09, 0x00, 0x00, 0x00
        /*0020*/ 	.byte	0x00, 0x00, 0x00, 0x00


//--------------------- .nv.info._Z11matMulTiledPfS_S_i --------------------------
	.section	.nv.info._Z11matMulTiledPfS_S_i,"",@"SHT_CUDA_INFO"
	.sectionflags	@""
	.align	4


	//----- nvinfo : EIATTR_CUDA_API_VERSION
	.align		4
        /*0000*/ 	.byte	0x04, 0x37
        /*0002*/ 	.short	(.L_13 - .L_12)
.L_12:
        /*0004*/ 	.word	0x00000082


	//----- nvinfo : EIATTR_KPARAM_INFO
	.align		4
.L_13:
        /*0008*/ 	.byte	0x04, 0x17
        /*000a*/ 	.short	(.L_15 - .L_14)
.L_14:
        /*000c*/ 	.word	0x00000000
        /*0010*/ 	.short	0x0003
        /*0012*/ 	.short	0x0018
        /*0014*/ 	.byte	0x00, 0xf0, 0x11, 0x00


	//----- nvinfo : EIATTR_KPARAM_INFO
	.align		4
.L_15:
        /*0018*/ 	.byte	0x04, 0x17
        /*001a*/ 	.short	(.L_17 - .L_16)
.L_16:
        /*001c*/ 	.word	0x00000000
        /*0020*/ 	.short	0x0002
        /*0022*/ 	.short	0x0010
        /*0024*/ 	.byte	0x00, 0xf5, 0x21, 0x00


	//----- nvinfo : EIATTR_KPARAM_INFO
	.align		4
.L_17:
        /*0028*/ 	.byte	0x04, 0x17
        /*002a*/ 	.short	(.L_19 - .L_18)
.L_18:
        /*002c*/ 	.word	0x00000000
        /*0030*/ 	.short	0x0001
        /*0032*/ 	.short	0x0008
        /*0034*/ 	.byte	0x00, 0xf5, 0x21, 0x00


	//----- nvinfo : EIATTR_KPARAM_INFO
	.align		4
.L_19:
        /*0038*/ 	.byte	0x04, 0x17
        /*003a*/ 	.short	(.L_21 - .L_20)
.L_20:
        /*003c*/ 	.word	0x00000000
        /*0040*/ 	.short	0x0000
        /*0042*/ 	.short	0x0000
        /*0044*/ 	.byte	0x00, 0xf5, 0x21, 0x00


	//----- nvinfo : EIATTR_SPARSE_MMA_MASK
	.align		4
.L_21:
        /*0048*/ 	.byte	0x03, 0x50
        /*004a*/ 	.short	0x0000


	//----- nvinfo : EIATTR_MAXREG_COUNT
	.align		4
        /*004c*/ 	.byte	0x03, 0x1b
        /*004e*/ 	.short	0x00ff


	//----- nvinfo : EIATTR_NUM_BARRIERS
	.align		4
        /*0050*/ 	.byte	0x02, 0x4c
        /*0052*/ 	.byte	0x01
	.zero		1


	//----- nvinfo : EIATTR_MERCURY_ISA_VERSION
	.align		4
        /*0054*/ 	.byte	0x03, 0x5f
        /*0056*/ 	.short	0x0101


	//----- nvinfo : EIATTR_VRC_CTA_INIT_COUNT
	.align		4
        /*0058*/ 	.byte	0x02, 0x4a
	.zero		1
	.zero		1


	//----- nvinfo : EIATTR_EXIT_INSTR_OFFSETS
	.align		4
        /*005c*/ 	.byte	0x04, 0x1c
        /*005e*/ 	.short	(.L_23 - .L_22)


	//   ....[0]....
.L_22:
        /*0060*/ 	.word	0x00000770


	//   ....[1]....
        /*0064*/ 	.word	0x000007c0


	//----- nvinfo : EIATTR_CBANK_PARAM_SIZE
	.align		4
.L_23:
        /*0068*/ 	.byte	0x03, 0x19
        /*006a*/ 	.short	0x001c


	//----- nvinfo : EIATTR_PARAM_CBANK
	.align		4
        /*006c*/ 	.byte	0x04, 0x0a
        /*006e*/ 	.short	(.L_25 - .L_24)
	.align		4
.L_24:
        /*0070*/ 	.word	index@(.nv.constant0._Z11matMulTiledPfS_S_i)
        /*0074*/ 	.short	0x0380
        /*0076*/ 	.short	0x001c


	//----- nvinfo : EIATTR_SW_WAR
	.align		4
.L_25:
        /*0078*/ 	.byte	0x04, 0x36
        /*007a*/ 	.short	(.L_27 - .L_26)
.L_26:
        /*007c*/ 	.word	0x00000008
.L_27:


//--------------------- .nv.info._Z6matMulPfS_S_i --------------------------
	.section	.nv.info._Z6matMulPfS_S_i,"",@"SHT_CUDA_INFO"
	.sectionflags	@""
	.align	4


	//----- nvinfo : EIATTR_CUDA_API_VERSION
	.align		4
        /*0000*/ 	.byte	0x04, 0x37
        /*0002*/ 	.short	(.L_29 - .L_28)
.L_28:
        /*0004*/ 	.word	0x00000082


	//----- nvinfo : EIATTR_KPARAM_INFO
	.align		4
.L_29:
        /*0008*/ 	.byte	0x04, 0x17
        /*000a*/ 	.short	(.L_31 - .L_30)
.L_30:
        /*000c*/ 	.word	0x00000000
        /*0010*/ 	.short	0x0003
        /*0012*/ 	.short	0x0018
        /*0014*/ 	.byte	0x00, 0xf0, 0x11, 0x00


	//----- nvinfo : EIATTR_KPARAM_INFO
	.align		4
.L_31:
        /*0018*/ 	.byte	0x04, 0x17
        /*001a*/ 	.short	(.L_33 - .L_32)
.L_32:
        /*001c*/ 	.word	0x00000000
        /*0020*/ 	.short	0x0002
        /*0022*/ 	.short	0x0010
        /*0024*/ 	.byte	0x00, 0xf5, 0x21, 0x00


	//----- nvinfo : EIATTR_KPARAM_INFO
	.align		4
.L_33:
        /*0028*/ 	.byte	0x04, 0x17
        /*002a*/ 	.short	(.L_35 - .L_34)
.L_34:
        /*002c*/ 	.word	0x00000000
        /*0030*/ 	.short	0x0001
        /*0032*/ 	.short	0x0008
        /*0034*/ 	.byte	0x00, 0xf5, 0x21, 0x00


	//----- nvinfo : EIATTR_KPARAM_INFO
	.align		4
.L_35:
        /*0038*/ 	.byte	0x04, 0x17
        /*003a*/ 	.short	(.L_37 - .L_36)
.L_36:
        /*003c*/ 	.word	0x00000000
        /*0040*/ 	.short	0x0000
        /*0042*/ 	.short	0x0000
        /*0044*/ 	.byte	0x00, 0xf5, 0x21, 0x00


	//----- nvinfo : EIATTR_SPARSE_MMA_MASK
	.align		4
.L_37:
        /*0048*/ 	.byte	0x03, 0x50
        /*004a*/ 	.short	0x0000


	//----- nvinfo : EIATTR_MAXREG_COUNT
	.align		4
        /*004c*/ 	.byte	0x03, 0x1b
        /*004e*/ 	.short	0x00ff


	//----- nvinfo : EIATTR_MERCURY_ISA_VERSION
	.align		4
        /*0050*/ 	.byte	0x03, 0x5f
        /*0052*/ 	.short	0x0101


	//----- nvinfo : EIATTR_VRC_CTA_INIT_COUNT
	.align		4
        /*0054*/ 	.byte	0x02, 0x4a
	.zero		1
	.zero		1


	//----- nvinfo : EIATTR_EXIT_INSTR_OFFSETS
	.align		4
        /*0058*/ 	.byte	0x04, 0x1c
        /*005a*/ 	.short	(.L_39 - .L_38)


	//   ....[0]....
.L_38:
        /*005c*/ 	.word	0x000000c0


	//   ....[1]....
        /*0060*/ 	.word	0x00000a90


	//----- nvinfo : EIATTR_CBANK_PARAM_SIZE
	.align		4
.L_39:
        /*0064*/ 	.byte	0x03, 0x19
        /*0066*/ 	.short	0x001c


	//----- nvinfo : EIATTR_PARAM_CBANK
	.align		4
        /*0068*/ 	.byte	0x04, 0x0a
        /*006a*/ 	.short	(.L_41 - .L_40)
	.align		4
.L_40:
        /*006c*/ 	.word	index@(.nv.constant0._Z6matMulPfS_S_i)
        /*0070*/ 	.short	0x0380
        /*0072*/ 	.short	0x001c


	//----- nvinfo : EIATTR_SW_WAR
	.align		4
.L_41:
        /*0074*/ 	.byte	0x04, 0x36
        /*0076*/ 	.short	(.L_43 - .L_42)
.L_42:
        /*0078*/ 	.word	0x00000008
.L_43:


//--------------------- .nv.callgraph             --------------------------
	.section	.nv.callgraph,"",@"SHT_CUDA_CALLGRAPH"
	.align	4
	.sectionentsize	8
	.align		4
        /*0000*/ 	.word	0x00000000
	.align		4
        /*0004*/ 	.word	0xffffffff
	.align		4
        /*0008*/ 	.word	0x00000000
	.align		4
        /*000c*/ 	.word	0xfffffffe
	.align		4
        /*0010*/ 	.word	0x00000000
	.align		4
        /*0014*/ 	.word	0xfffffffd
	.align		4
        /*0018*/ 	.word	0x00000000
	.align		4
        /*001c*/ 	.word	0xfffffffc


//--------------------- .text._Z11matMulTiledPfS_S_i --------------------------
	.section	.text._Z11matMulTiledPfS_S_i,"ax",@progbits
	.align	128
        .global         _Z11matMulTiledPfS_S_i
        .type           _Z11matMulTiledPfS_S_i,@function
        .size           _Z11matMulTiledPfS_S_i,(.L_x_8 - _Z11matMulTiledPfS_S_i)
        .other          _Z11matMulTiledPfS_S_i,@"STO_CUDA_ENTRY STV_DEFAULT"
_Z11matMulTiledPfS_S_i:
.text._Z11matMulTiledPfS_S_i:
[----:B------:R-:W-:Y:S01]  /*0000*/  LDC R1, c[0x0][0x37c] ;  /* 0x0000df00ff017b82 */ /* 0x000fe20000000800 */
[----:B------:R-:W0:Y:S07]  /*0010*/  S2R R5, SR_TID.Y ;  /* 0x0000000000057919 */ /* 0x000e2e0000002200 */
[----:B------:R-:W1:Y:S01]  /*0020*/  LDC R0, c[0x0][0x398] ;  /* 0x0000e600ff007b82 */ /* 0x000e620000000800 */
[----:B------:R-:W2:Y:S01]  /*0030*/  LDCU.64 UR8, c[0x0][0x358] ;  /* 0x00006b00ff0877ac */ /* 0x000ea20008000a00 */
[----:B------:R-:W-:Y:S01]  /*0040*/  HFMA2 R19, -RZ, RZ, 0, 0 ;  /* 0x00000000ff137431 */ /* 0x000fe200000001ff */
[----:B------:R-:W3:Y:S05]  /*0050*/  S2R R7, SR_TID.X ;  /* 0x0000000000077919 */ /* 0x000eea0000002100 */
[----:B------:R-:W0:Y:S08]  /*0060*/  LDC R18, c[0x0][0x364] ;  /* 0x0000d900ff127b82 */ /* 0x000e300000000800 */
[----:B------:R-:W0:Y:S08]  /*0070*/  S2UR UR4, SR_CTAID.Y ;  /* 0x00000000000479c3 */ /* 0x000e300000002600 */
[----:B------:R-:W3:Y:S01]  /*0080*/  S2UR UR5, SR_CTAID.X ;  /* 0x00000000000579c3 */ /* 0x000ee20000002500 */
[----:B-1----:R-:W-:-:S07]  /*0090*/  ISETP.GE.AND P1, PT, R0, 0x20, PT ;  /* 0x000000200000780c */ /* 0x002fce0003f26270 */
[----:B------:R-:W3:Y:S01]  /*00a0*/  LDC R17, c[0x0][0x360] ;  /* 0x0000d800ff117b82 */ /* 0x000ee20000000800 */
[----:B0-----:R-:W-:Y:S02]  /*00b0*/  IMAD R18, R18, UR4, R5 ;  /* 0x0000000412127c24 */ /* 0x001fe4000f8e0205 */
[----:B---3--:R-:W-:-:S05]  /*00c0*/  IMAD R17, R17, UR5, R7 ;  /* 0x0000000511117c24 */ /* 0x008fca000f8e0207 */
[----:B------:R-:W-:-:S04]  /*00d0*/  VIMNMX R3, PT, PT, R18, R17, !PT ;  /* 0x0000001112037248 */ /* 0x000fc80007fe0100 */
[----:B------:R-:W-:Y:S01]  /*00e0*/  ISETP.GE.AND P0, PT, R3, R0, PT ;  /* 0x000000000300720c */ /* 0x000fe20003f06270 */
[----:B--2---:R-:W-:-:S12]  /*00f0*/  @!P1 BRA `(.L_x_0) ;  /* 0x00000004009c9947 */ /* 0x004fd80003800000 */
[----:B------:R-:W0:Y:S01]  /*0100*/  S2UR UR6, SR_CgaCtaId ;  /* 0x00000000000679c3 */ /* 0x000e220000008800 */
[----:B------:R-:W-:Y:S01]  /*0110*/  UMOV UR4, 0x400 ;  /* 0x0000040000047882 */ /* 0x000fe20000000000 */
[----:B------:R-:W-:Y:S01]  /*0120*/  SHF.R.S32.HI R3, RZ, 0x1f, R0 ;  /* 0x0000001fff037819 */ /* 0x000fe20000011400 */
[----:B------:R-:W-:Y:S01]  /*0130*/  UIADD3 UR5, UPT, UPT, UR4, 0x1000, URZ ;  /* 0x0000100004057890 */ /* 0x000fe2000fffe0ff */
[-C--:B------:R-:W-:Y:S01]  /*0140*/  IMAD R2, R18, R0.reuse, R7 ;  /* 0x0000000012027224 */ /* 0x080fe200078e0207 */
[----:B------:R-:W-:Y:S02]  /*0150*/  MOV R19, RZ ;  /* 0x000000ff00137202 */ /* 0x000fe40000000f00 */
[-C--:B------:R-:W-:Y:S01]  /*0160*/  LEA.HI R4, R3, R0.reuse, RZ, 0x5 ;  /* 0x0000000003047211 */ /* 0x080fe200078f28ff */
[----:B------:R-:W1:Y:S01]  /*0170*/  LDC.64 R22, c[0x0][0x380] ;  /* 0x0000e000ff167b82 */ /* 0x000e620000000a00 */
[----:B------:R-:W-:Y:S02]  /*0180*/  IMAD R3, R5, R0, R17 ;  /* 0x0000000005037224 */ /* 0x000fe400078e0211 */
[----:B------:R-:W-:-:S04]  /*0190*/  SHF.R.S32.HI R4, RZ, 0x5, R4 ;  /* 0x00000005ff047819 */ /* 0x000fc80000011404 */
[----:B------:R-:W-:Y:S01]  /*01a0*/  IADD3 R4, PT, PT, -R4, RZ, RZ ;  /* 0x000000ff04047210 */ /* 0x000fe20007ffe1ff */
[----:B------:R-:W2:Y:S01]  /*01b0*/  LDC.64 R20, c[0x0][0x388] ;  /* 0x0000e200ff147b82 */ /* 0x000ea20000000a00 */
[----:B0-----:R-:W-:Y:S02]  /*01c0*/  ULEA UR4, UR6, UR4, 0x18 ;  /* 0x0000000406047291 */ /* 0x001fe4000f8ec0ff */
[----:B------:R-:W-:-:S04]  /*01d0*/  ULEA UR5, UR6, UR5, 0x18 ;  /* 0x0000000506057291 */ /* 0x000fc8000f8ec0ff */
[----:B------:R-:W-:Y:S02]  /*01e0*/  LEA R16, R5, UR4, 0x7 ;  /* 0x0000000405107c11 */ /* 0x000fe4000f8e38ff */
[C---:B------:R-:W-:Y:S02]  /*01f0*/  LEA R6, R7.reuse, UR5, 0x2 ;  /* 0x0000000507067c11 */ /* 0x040fe4000f8e10ff */
[----:B------:R-:W-:Y:S02]  /*0200*/  LEA R7, R7, R16, 0x2 ;  /* 0x0000001007077211 */ /* 0x000fe400078e10ff */
[----:B------:R-:W-:-:S07]  /*0210*/  LEA R5, R5, R6, 0x7 ;  /* 0x0000000605057211 */ /* 0x000fce00078e38ff */
.L_x_1:
[----:B-1----:R-:W-:-:S04]  /*0220*/  IMAD.WIDE.U32 R8, R2, 0x4, R22 ;  /* 0x0000000402087825 */ /* 0x002fc800078e0016 */
[----:B--2---:R-:W-:Y:S02]  /*0230*/  IMAD.WIDE.U32 R10, R3, 0x4, R20 ;  /* 0x00000004030a7825 */ /* 0x004fe400078e0014 */
[----:B------:R-:W2:Y:S04]  /*0240*/  LDG.E R8, desc[UR8][R8.64] ;  /* 0x0000000808087981 */ /* 0x000ea8000c1e1900 */
[----:B------:R-:W3:Y:S01]  /*0250*/  LDG.E R24, desc[UR8][R10.64] ;  /* 0x000000080a187981 */ /* 0x000ee2000c1e1900 */
[----:B------:R-:W-:Y:S02]  /*0260*/  IADD3 R4, PT, PT, R4, 0x1, RZ ;  /* 0x0000000104047810 */ /* 0x000fe40007ffe0ff */
[----:B------:R-:W-:Y:S02]  /*0270*/  IADD3 R2, PT, PT, R2, 0x20, RZ ;  /* 0x0000002002027810 */ /* 0x000fe40007ffe0ff */
[----:B------:R-:W-:-:S02]  /*0280*/  ISETP.NE.AND P1, PT, R4, RZ, PT ;  /* 0x000000ff0400720c */ /* 0x000fc40003f25270 */
[----:B------:R-:W-:Y:S01]  /*0290*/  LEA R3, R0, R3, 0x5 ;  /* 0x0000000300037211 */ /* 0x000fe200078e28ff */
[----:B--2---:R-:W-:Y:S04]  /*02a0*/  STS [R7], R8 ;  /* 0x0000000807007388 */ /* 0x004fe80000000800 */
[----:B---3--:R-:W-:Y:S01]  /*02b0*/  STS [R5], R24 ;  /* 0x0000001805007388 */ /* 0x008fe20000000800 */
[----:B------:R-:W-:Y:S06]  /*02c0*/  BAR.SYNC.DEFER_BLOCKING 0x0 ;  /* 0x0000000000007b1d */ /* 0x000fec0000010000 */
[----:B------:R-:W-:Y:S04]  /*02d0*/  LDS R26, [R6] ;  /* 0x00000000061a7984 */ /* 0x000fe80000000800 */
[----:B------:R-:W0:Y:S04]  /*02e0*/  LDS.128 R12, [R16] ;  /* 0x00000000100c7984 */ /* 0x000e280000000c00 */
[----:B------:R-:W1:Y:S04]  /*02f0*/  LDS R27, [R6+0x80] ;  /* 0x00008000061b7984 */ /* 0x000e680000000800 */
[----:B------:R-:W2:Y:S04]  /*0300*/  LDS R25, [R6+0x100] ;  /* 0x0001000006197984 */ /* 0x000ea80000000800 */
[----:B------:R-:W-:Y:S01]  /*0310*/  LDS.128 R8, [R16+0x10] ;  /* 0x0000100010087984 */ /* 0x000fe20000000c00 */
[----:B0-----:R-:W-:-:S03]  /*0320*/  FFMA R12, R12, R26, R19 ;  /* 0x0000001a0c0c7223 */ /* 0x001fc60000000013 */
[----:B------:R-:W0:Y:S01]  /*0330*/  LDS R19, [R6+0x180] ;  /* 0x0001800006137984 */ /* 0x000e220000000800 */
[----:B-1----:R-:W-:-:S03]  /*0340*/  FFMA R26, R27, R13, R12 ;  /* 0x0000000d1b1a7223 */ /* 0x002fc6000000000c */
[----:B------:R-:W1:Y:S01]  /*0350*/  LDS R13, [R6+0x200] ;  /* 0x00020000060d7984 */ /* 0x000e620000000800 */
[----:B--2---:R-:W-:-:S03]  /*0360*/  FFMA R14, R25, R14, R26 ;  /* 0x0000000e190e7223 */ /* 0x004fc6000000001a */
[----:B------:R-:W2:Y:S04]  /*0370*/  LDS R12, [R6+0x280] ;  /* 0x00028000060c7984 */ /* 0x000ea80000000800 */
[----:B------:R-:W-:Y:S01]  /*0380*/  LDS R25, [R6+0x380] ;  /* 0x0003800006197984 */ /* 0x000fe20000000800 */
[----:B0-----:R-:W-:-:S03]  /*0390*/  FFMA R15, R19, R15, R14 ;  /* 0x0000000f130f7223 */ /* 0x001fc6000000000e */
[----:B------:R-:W0:Y:S01]  /*03a0*/  LDS R19, [R6+0x300] ;  /* 0x0003000006137984 */ /* 0x000e220000000800 */
[----:B-1----:R-:W-:-:S03]  /*03b0*/  FFMA R13, R8, R13, R15 ;  /* 0x0000000d080d7223 */ /* 0x002fc6000000000f */
[----:B------:R-:W-:Y:S01]  /*03c0*/  LDS R8, [R6+0x480] ;  /* 0x0004800006087984 */ /* 0x000fe20000000800 */
[----:B--2---:R-:W-:-:S03]  /*03d0*/  FFMA R24, R12, R9, R13 ;  /* 0x000000090c187223 */ /* 0x004fc6000000000d */
[----:B------:R-:W-:Y:S04]  /*03e0*/  LDS R9, [R6+0x400] ;  /* 0x0004000006097984 */ /* 0x000fe80000000800 */
[----:B------:R-:W1:Y:S01]  /*03f0*/  LDS.128 R12, [R16+0x20] ;  /* 0x00002000100c7984 */ /* 0x000e620000000c00 */
[----:B0-----:R-:W-:-:S03]  /*0400*/  FFMA R10, R19, R10, R24 ;  /* 0x0000000a130a7223 */ /* 0x001fc60000000018 */
[----:B------:R-:W0:Y:S01]  /*0410*/  LDS R19, [R6+0x500] ;  /* 0x0005000006137984 */ /* 0x000e220000000800 */
[----:B------:R-:W-:-:S03]  /*0420*/  FFMA R11, R25, R11, R10 ;  /* 0x0000000b190b7223 */ /* 0x000fc6000000000a */
[----:B------:R-:W2:Y:S01]  /*0430*/  LDS R25, [R6+0x580] ;  /* 0x0005800006197984 */ /* 0x000ea20000000800 */
[----:B-1----:R-:W-:-:S03]  /*0440*/  FFMA R9, R12, R9, R11 ;  /* 0x000000090c097223 */ /* 0x002fc6000000000b */
[----:B------:R-:W-:Y:S01]  /*0450*/  LDS R12, [R6+0x680] ;  /* 0x00068000060c7984 */ /* 0x000fe20000000800 */
[----:B------:R-:W-:-:S03]  /*0460*/  FFMA R24, R8, R13, R9 ;  /* 0x0000000d08187223 */ /* 0x000fc60000000009 */
[----:B------:R-:W-:Y:S04]  /*0470*/  LDS R13, [R6+0x600] ;  /* 0x00060000060d7984 */ /* 0x000fe80000000800 */
[----:B------:R-:W1:Y:S01]  /*0480*/  LDS.128 R8, [R16+0x30] ;  /* 0x0000300010087984 */ /* 0x000e620000000c00 */
[----:B0-----:R-:W-:-:S03]  /*0490*/  FFMA R14, R19, R14, R24 ;  /* 0x0000000e130e7223 */ /* 0x001fc60000000018 */
[----:B------:R-:W0:Y:S01]  /*04a0*/  LDS R19, [R6+0x700] ;  /* 0x0007000006137984 */ /* 0x000e220000000800 */
[----:B--2---:R-:W-:-:S03]  /*04b0*/  FFMA R15, R25, R15, R14 ;  /* 0x0000000f190f7223 */ /* 0x004fc6000000000e */
        /* <DEDUP_REMOVED lines=16> */
[----:B------:R-:W-:Y:S01]  /*05c0*/  LDS R24, [R6+0xc80] ;  /* 0x000c800006187984 */ /* 0x000fe20000000800 */
[----:B--2---:R-:W-:-:S03]  /*05d0*/  FFMA R15, R25, R15, R14 ;  /* 0x0000000f190f7223 */ /* 0x004fc6000000000e */
[----:B------:R-:W0:Y:S04]  /*05e0*/  LDS R25, [R6+0xb00] ;  /* 0x000b000006197984 */ /* 0x000e280000000800 */
[----:B------:R-:W-:Y:S01]  /*05f0*/  LDS R19, [R6+0xd00] ;  /* 0x000d000006137984 */ /* 0x000fe20000000800 */
[----:B-1----:R-:W-:-:S03]  /*0600*/  FFMA R13, R8, R13, R15 ;  /* 0x0000000d080d7223 */ /* 0x002fc6000000000f */
[----:B------:R-:W1:Y:S01]  /*0610*/  LDS R8, [R6+0xb80] ;  /* 0x000b800006087984 */ /* 0x000e620000000800 */
[----:B------:R-:W-:-:S03]  /*0620*/  FFMA R26, R12, R9, R13 ;  /* 0x000000090c1a7223 */ /* 0x000fc6000000000d */
[----:B------:R-:W-:Y:S04]  /*0630*/  LDS R9, [R6+0xc00] ;  /* 0x000c000006097984 */ /* 0x000fe80000000800 */
[----:B------:R-:W2:Y:S01]  /*0640*/  LDS.128 R12, [R16+0x60] ;  /* 0x00006000100c7984 */ /* 0x000ea20000000c00 */
[----:B0-----:R-:W-:-:S04]  /*0650*/  FFMA R25, R25, R10, R26 ;  /* 0x0000000a19197223 */ /* 0x001fc8000000001a */
[----:B-1----:R-:W-:Y:S02]  /*0660*/  FFMA R11, R8, R11, R25 ;  /* 0x0000000b080b7223 */ /* 0x002fe40000000019 */
[----:B------:R-:W-:Y:S02]  /*0670*/  LDS R25, [R6+0xf80] ;  /* 0x000f800006197984 */ /* 0x000fe40000000800 */
[----:B--2---:R-:W-:Y:S02]  /*0680*/  FFMA R9, R12, R9, R11 ;  /* 0x000000090c097223 */ /* 0x004fe4000000000b */
[----:B------:R-:W0:Y:S02]  /*0690*/  LDS R12, [R6+0xd80] ;  /* 0x000d8000060c7984 */ /* 0x000e240000000800 */
[----:B------:R-:W-:Y:S02]  /*06a0*/  FFMA R26, R24, R13, R9 ;  /* 0x0000000d181a7223 */ /* 0x000fe40000000009 */
[----:B------:R-:W-:Y:S02]  /*06b0*/  LDS R13, [R6+0xe00] ;  /* 0x000e0000060d7984 */ /* 0x000fe40000000800 */
[----:B------:R-:W-:-:S02]  /*06c0*/  FFMA R19, R19, R14, R26 ;  /* 0x0000000e13137223 */ /* 0x000fc4000000001a */
[----:B------:R-:W1:Y:S04]  /*06d0*/  LDS.128 R8, [R16+0x70] ;  /* 0x0000700010087984 */ /* 0x000e680000000c00 */
[----:B------:R-:W2:Y:S04]  /*06e0*/  LDS R24, [R6+0xe80] ;  /* 0x000e800006187984 */ /* 0x000ea80000000800 */
[----:B------:R-:W3:Y:S01]  /*06f0*/  LDS R14, [R6+0xf00] ;  /* 0x000f0000060e7984 */ /* 0x000ee20000000800 */
[----:B0-----:R-:W-:-:S04]  /*0700*/  FFMA R15, R12, R15, R19 ;  /* 0x0000000f0c0f7223 */ /* 0x001fc80000000013 */
[----:B-1----:R-:W-:-:S04]  /*0710*/  FFMA R13, R8, R13, R15 ;  /* 0x0000000d080d7223 */ /* 0x002fc8000000000f */
[----:B--2---:R-:W-:-:S04]  /*0720*/  FFMA R9, R24, R9, R13 ;  /* 0x0000000918097223 */ /* 0x004fc8000000000d */
[----:B---3--:R-:W-:-:S04]  /*0730*/  FFMA R10, R14, R10, R9 ;  /* 0x0000000a0e0a7223 */ /* 0x008fc80000000009 */
[----:B------:R-:W-:Y:S01]  /*0740*/  FFMA R19, R25, R11, R10 ;  /* 0x0000000b19137223 */ /* 0x000fe2000000000a */
[----:B------:R-:W-:Y:S06]  /*0750*/  BAR.SYNC.DEFER_BLOCKING 0x0 ;  /* 0x0000000000007b1d */ /* 0x000fec0000010000 */
[----:B------:R-:W-:Y:S05]  /*0760*/  @P1 BRA `(.L_x_1) ;  /* 0xfffffff800ac1947 */ /* 0x000fea000383ffff */
.L_x_0:
[----:B------:R-:W-:Y:S05]  /*0770*/  @P0 EXIT ;  /* 0x000000000000094d */ /* 0x000fea0003800000 */
[----:B------:R-:W0:Y:S01]  /*0780*/  LDC.64 R2, c[0x0][0x390] ;  /* 0x0000e400ff027b82 */ /* 0x000e220000000a00 */
[----:B------:R-:W-:-:S04]  /*0790*/  IMAD R17, R18, R0, R17 ;  /* 0x0000000012117224 */ /* 0x000fc800078e0211 */
[----:B0-----:R-:W-:-:S05]  /*07a0*/  IMAD.WIDE R2, R17, 0x4, R2 ;  /* 0x0000000411027825 */ /* 0x001fca00078e0202 */
[----:B------:R-:W-:Y:S01]  /*07b0*/  STG.E desc[UR8][R2.64], R19 ;  /* 0x0000001302007986 */ /* 0x000fe2000c101908 */
[----:B------:R-:W-:Y:S05]  /*07c0*/  EXIT ;  /* 0x000000000000794d */ /* 0x000fea0003800000 */
.L_x_2:
[----:B------:R-:W-:-:S00]  /*07d0*/  BRA `(.L_x_2) ;  /* 0xfffffffc00fc7947 */ /* 0x000fc0000383ffff */
[----:B------:R-:W-:-:S00]  /*07e0*/  NOP ;  /* 0x0000000000007918 */ /* 0x000fc00000000000 */
        /* <DEDUP_REMOVED lines=9> */
.L_x_8:


//--------------------- .text._Z6matMulPfS_S_i    --------------------------
	.section	.text._Z6matMulPfS_S_i,"ax",@progbits
	.align	128
        .global         _Z6matMulPfS_S_i
        .type           _Z6matMulPfS_S_i,@function
        .size           _Z6matMulPfS_S_i,(.L_x_9 - _Z6matMulPfS_S_i)
        .other          _Z6matMulPfS_S_i,@"STO_CUDA_ENTRY STV_DEFAULT"
_Z6matMulPfS_S_i:
.text._Z6matMulPfS_S_i:
[----:B------:R-:W-:Y:S01]  /*0000*/  LDC R1, c[0x0][0x37c] ;  /* 0x0000df00ff017b82 */ /* 0x000fe20000000800 */
[----:B------:R-:W0:Y:S07]  /*0010*/  S2R R0, SR_TID.Y ;  /* 0x0000000000007919 */ /* 0x000e2e0000002200 */
[----:B------:R-:W0:Y:S01]  /*0020*/  S2UR UR4, SR_CTAID.Y ;  /* 0x00000000000479c3 */ /* 0x000e220000002600 */
[----:B------:R-:W1:Y:S01]  /*0030*/  LDCU UR20, c[0x0][0x398] ;  /* 0x00007300ff1477ac */ /* 0x000e620008000800 */
[----:B------:R-:W2:Y:S06]  /*0040*/  S2R R3, SR_TID.X ;  /* 0x0000000000037919 */ /* 0x000eac0000002100 */
[----:B------:R-:W0:Y:S08]  /*0050*/  LDC R13, c[0x0][0x364] ;  /* 0x0000d900ff0d7b82 */ /* 0x000e300000000800 */
[----:B------:R-:W2:Y:S08]  /*0060*/  S2UR UR5, SR_CTAID.X ;  /* 0x00000000000579c3 */ /* 0x000eb00000002500 */
[----:B------:R-:W2:Y:S01]  /*0070*/  LDC R2, c[0x0][0x360] ;  /* 0x0000d800ff027b82 */ /* 0x000ea20000000800 */
[----:B0-----:R-:W-:-:S02]  /*0080*/  IMAD R13, R13, UR4, R0 ;  /* 0x000000040d0d7c24 */ /* 0x001fc4000f8e0200 */
[----:B--2---:R-:W-:-:S05]  /*0090*/  IMAD R0, R2, UR5, R3 ;  /* 0x0000000502007c24 */ /* 0x004fca000f8e0203 */
[----:B------:R-:W-:-:S04]  /*00a0*/  VIMNMX R2, PT, PT, R13, R0, !PT ;  /* 0x000000000d027248 */ /* 0x000fc80007fe0100 */
[----:B-1----:R-:W-:-:S13]  /*00b0*/  ISETP.GE.AND P0, PT, R2, UR20, PT ;  /* 0x0000001402007c0c */ /* 0x002fda000bf06270 */
[----:B------:R-:W-:Y:S05]  /*00c0*/  @P0 EXIT ;  /* 0x000000000000094d */ /* 0x000fea0003800000 */
[----:B------:R-:W-:Y:S01]  /*00d0*/  UISETP.GE.U32.AND UP0, UPT, UR20, 0x8, UPT ;  /* 0x000000081400788c */ /* 0x000fe2000bf06070 */
[----:B------:R-:W-:Y:S02]  /*00e0*/  HFMA2 R12, -RZ, RZ, 0, 0 ;  /* 0x00000000ff0c7431 */ /* 0x000fe400000001ff */
[----:B------:R-:W-:Y:S01]  /*00f0*/  IMAD R13, R13, UR20, RZ ;  /* 0x000000140d0d7c24 */ /* 0x000fe2000f8e02ff */
[----:B------:R-:W-:Y:S01]  /*0100*/  UMOV UR4, URZ ;  /* 0x000000ff00047c82 */ /* 0x000fe20008000000 */
[----:B------:R-:W0:Y:S04]  /*0110*/  LDCU.64 UR18, c[0x0][0x358] ;  /* 0x00006b00ff1277ac */ /* 0x000e280008000a00 */
[----:B------:R-:W-:Y:S05]  /*0120*/  BRA.U !UP0, `(.L_x_3) ;  /* 0x0000000508047547 */ /* 0x000fea000b800000 */
[----:B------:R-:W1:Y:S01]  /*0130*/  LDCU.128 UR24, c[0x0][0x380] ;  /* 0x00007000ff1877ac */ /* 0x000e620008000c00 */
[----:B------:R-:W-:Y:S02]  /*0140*/  MOV R12, RZ ;  /* 0x000000ff000c7202 */ /* 0x000fe40000000f00 */
[----:B------:R-:W-:Y:S01]  /*0150*/  MOV R14, R0 ;  /* 0x00000000000e7202 */ /* 0x000fe20000000f00 */
[----:B------:R-:W-:-:S04]  /*0160*/  ULOP3.LUT UR4, UR20, 0x7ffffff8, URZ, 0xc0, !UPT ;  /* 0x7ffffff814047892 */ /* 0x000fc8000f8ec0ff */
[----:B------:R-:W-:Y:S01]  /*0170*/  UIADD3 UR5, UPT, UPT, -UR4, URZ, URZ ;  /* 0x000000ff04057290 */ /* 0x000fe2000fffe1ff */
[----:B-1----:R-:W-:Y:S01]  /*0180*/  MOV R2, UR24 ;  /* 0x0000001800027c02 */ /* 0x002fe20008000f00 */
[----:B------:R-:W-:Y:S01]  /*0190*/  UIMAD.WIDE UR6, UR20, 0x8, UR26 ;  /* 0x00000008140678a5 */ /* 0x000fe2000f8e021a */
[----:B------:R-:W-:Y:S01]  /*01a0*/  MOV R3, UR25 ;  /* 0x0000001900037c02 */ /* 0x000fe20008000f00 */
[----:B------:R-:W-:Y:S02]  /*01b0*/  UIMAD.WIDE UR8, UR20, 0xc, UR26 ;  /* 0x0000000c140878a5 */ /* 0x000fe4000f8e021a */
[----:B------:R-:W-:Y:S01]  /*01c0*/  UIMAD.WIDE UR10, UR20, 0x10, UR26 ;  /* 0x00000010140a78a5 */ /* 0x000fe2000f8e021a */
[----:B------:R-:W-:Y:S01]  /*01d0*/  IMAD.WIDE.U32 R2, R13, 0x4, R2 ;  /* 0x000000040d027825 */ /* 0x000fe200078e0002 */
[----:B------:R-:W-:Y:S02]  /*01e0*/  UIMAD.WIDE UR12, UR20, 0x14, UR26 ;  /* 0x00000014140c78a5 */ /* 0x000fe4000f8e021a */
[----:B------:R-:W-:Y:S01]  /*01f0*/  UIMAD.WIDE UR14, UR20, 0x18, UR26 ;  /* 0x00000018140e78a5 */ /* 0x000fe2000f8e021a */
[----:B------:R-:W-:Y:S01]  /*0200*/  IADD3 R2, P0, PT, R2, 0x10, RZ ;  /* 0x0000001002027810 */ /* 0x000fe20007f1e0ff */
[----:B------:R-:W-:-:S03]  /*0210*/  UIMAD.WIDE UR16, UR20, 0x1c, UR26 ;  /* 0x0000001c141078a5 */ /* 0x000fc6000f8e021a */
[----:B------:R-:W-:-:S09]  /*0220*/  IADD3.X R3, PT, PT, RZ, R3, RZ, P0, !PT ;  /* 0x00000003ff037210 */ /* 0x000fd200007fe4ff */
.L_x_4:
[----:B------:R-:W-:Y:S01]  /*0230*/  UIMAD.WIDE UR22, UR20, 0x4, UR26 ;  /* 0x00000004141678a5 */ /* 0x000fe2000f8e021a */
[----:B------:R-:W-:Y:S02]  /*0240*/  IMAD.MOV.U32 R23, RZ, RZ, 0x4 ;  /* 0x00000004ff177424 */ /* 0x000fe400078e00ff */
[----:B------:R-:W-:Y:S01]  /*0250*/  HFMA2 R11, -RZ, RZ, 0, 2.384185791015625e-07 ;  /* 0x00000004ff0b7431 */ /* 0x000fe200000001ff */
[----:B------:R-:W-:Y:S01]  /*0260*/  MOV R25, 0x4 ;  /* 0x0000000400197802 */ /* 0x000fe20000000f00 */
[----:B0-----:R-:W2:Y:S01]  /*0270*/  LDG.E R21, desc[UR18][R2.64+-0x10] ;  /* 0xfffff01202157981 */ /* 0x001ea2000c1e1900 */
[C---:B------:R-:W-:Y:S01]  /*0280*/  IMAD.WIDE R22, R14.reuse, R23, UR26 ;  /* 0x0000001a0e167e25 */ /* 0x040fe2000f8e0217 */
[----:B------:R-:W-:Y:S02]  /*0290*/  MOV R8, UR22 ;  /* 0x0000001600087c02 */ /* 0x000fe40008000f00 */
[----:B------:R-:W-:Y:S01]  /*02a0*/  MOV R9, UR23 ;  /* 0x0000001700097c02 */ /* 0x000fe20008000f00 */
[----:B------:R-:W3:Y:S02]  /*02b0*/  LDG.E R19, desc[UR18][R2.64+-0xc] ;  /* 0xfffff41202137981 */ /* 0x000ee4000c1e1900 */
[----:B------:R-:W-:-:S02]  /*02c0*/  IMAD.WIDE R8, R14, 0x4, R8 ;  /* 0x000000040e087825 */ /* 0x000fc400078e0208 */
[----:B------:R-:W2:Y:S01]  /*02d0*/  LDG.E R22, desc[UR18][R22.64] ;  /* 0x0000001216167981 */ /* 0x000ea2000c1e1900 */
[----:B------:R-:W-:Y:S01]  /*02e0*/  MOV R5, 0x4 ;  /* 0x0000000400057802 */ /* 0x000fe20000000f00 */
[C---:B------:R-:W-:Y:S02]  /*02f0*/  IMAD.WIDE R24, R14.reuse, R25, UR6 ;  /* 0x000000060e187e25 */ /* 0x040fe4000f8e0219 */
[----:B------:R0:W3:Y:S02]  /*0300*/  LDG.E R20, desc[UR18][R8.64] ;  /* 0x0000001208147981 */ /* 0x0000e4000c1e1900 */
[----:B------:R-:W-:Y:S02]  /*0310*/  IMAD.WIDE R10, R14, R11, UR8 ;  /* 0x000000080e0a7e25 */ /* 0x000fe4000f8e020b */
[----:B------:R-:W4:Y:S04]  /*0320*/  LDG.E R18, desc[UR18][R24.64] ;  /* 0x0000001218127981 */ /* 0x000f28000c1e1900 */
[----:B------:R-:W4:Y:S01]  /*0330*/  LDG.E R17, desc[UR18][R2.64+-0x8] ;  /* 0xfffff81202117981 */ /* 0x000f22000c1e1900 */
[----:B0-----:R-:W-:-:S02]  /*0340*/  HFMA2 R9, -RZ, RZ, 0, 2.384185791015625e-07 ;  /* 0x00000004ff097431 */ /* 0x001fc400000001ff */
[----:B------:R-:W-:Y:S01]  /*0350*/  IMAD.MOV.U32 R7, RZ, RZ, 0x4 ;  /* 0x00000004ff077424 */ /* 0x000fe200078e00ff */
[----:B------:R0:W5:Y:S01]  /*0360*/  LDG.E R16, desc[UR18][R10.64] ;  /* 0x000000120a107981 */ /* 0x000162000c1e1900 */
[----:B------:R-:W-:-:S03]  /*0370*/  IMAD.WIDE R4, R14, R5, UR10 ;  /* 0x0000000a0e047e25 */ /* 0x000fc6000f8e0205 */
[----:B------:R-:W5:Y:S01]  /*0380*/  LDG.E R15, desc[UR18][R2.64+-0x4] ;  /* 0xfffffc12020f7981 */ /* 0x000f62000c1e1900 */
[C---:B------:R-:W-:Y:S01]  /*0390*/  IMAD.WIDE R6, R14.reuse, R7, UR12 ;  /* 0x0000000c0e067e25 */ /* 0x040fe2000f8e0207 */
[----:B------:R-:W-:Y:S02]  /*03a0*/  MOV R27, 0x4 ;  /* 0x00000004001b7802 */ /* 0x000fe40000000f00 */
[----:B------:R1:W5:Y:S01]  /*03b0*/  LDG.E R4, desc[UR18][R4.64] ;  /* 0x0000001204047981 */ /* 0x000362000c1e1900 */
[----:B------:R-:W-:-:S03]  /*03c0*/  IMAD.WIDE R8, R14, R9, UR14 ;  /* 0x0000000e0e087e25 */ /* 0x000fc6000f8e0209 */
[----:B------:R-:W5:Y:S01]  /*03d0*/  LDG.E R23, desc[UR18][R2.64] ;  /* 0x0000001202177981 */ /* 0x000f62000c1e1900 */
[----:B0-----:R-:W-:-:S03]  /*03e0*/  IMAD.WIDE R10, R14, R27, UR16 ;  /* 0x000000100e0a7e25 */ /* 0x001fc6000f8e021b */
[----:B------:R-:W5:Y:S04]  /*03f0*/  LDG.E R7, desc[UR18][R6.64] ;  /* 0x0000001206077981 */ /* 0x000f68000c1e1900 */
[----:B------:R-:W5:Y:S04]  /*0400*/  LDG.E R24, desc[UR18][R2.64+0x4] ;  /* 0x0000041202187981 */ /* 0x000f68000c1e1900 */
[----:B------:R-:W5:Y:S04]  /*0410*/  LDG.E R8, desc[UR18][R8.64] ;  /* 0x0000001208087981 */ /* 0x000f68000c1e1900 */
[----:B------:R-:W5:Y:S04]  /*0420*/  LDG.E R25, desc[UR18][R2.64+0x8] ;  /* 0x0000081202197981 */ /* 0x000f68000c1e1900 */
[----:B------:R-:W5:Y:S04]  /*0430*/  LDG.E R10, desc[UR18][R10.64] ;  /* 0x000000120a0a7981 */ /* 0x000f68000c1e1900 */
[----:B------:R0:W5:Y:S01]  /*0440*/  LDG.E R27, desc[UR18][R2.64+0xc] ;  /* 0x00000c12021b7981 */ /* 0x000162000c1e1900 */
[----:B------:R-:W-:-:S04]  /*0450*/  UIADD3 UR5, UPT, UPT, UR5, 0x8, URZ ;  /* 0x0000000805057890 */ /* 0x000fc8000fffe0ff */
[----:B------:R-:W-:Y:S01]  /*0460*/  UISETP.NE.AND UP0, UPT, UR5, URZ, UPT ;  /* 0x000000ff0500728c */ /* 0x000fe2000bf05270 */
[----:B-1----:R-:W-:Y:S02]  /*0470*/  MOV R5, UR20 ;  /* 0x0000001400057c02 */ /* 0x002fe40008000f00 */
[----:B0-----:R-:W-:Y:S02]  /*0480*/  IADD3 R2, P0, PT, R2, 0x20, RZ ;  /* 0x0000002002027810 */ /* 0x001fe40007f1e0ff */
[----:B------:R-:W-:Y:S02]  /*0490*/  LEA R14, R5, R14, 0x3 ;  /* 0x0000000e050e7211 */ /* 0x000fe400078e18ff */
[----:B------:R-:W-:Y:S01]  /*04a0*/  IADD3.X R3, PT, PT, RZ, R3, RZ, P0, !PT ;  /* 0x00000003ff037210 */ /* 0x000fe200007fe4ff */
[----:B--2---:R-:W-:-:S04]  /*04b0*/  FFMA R22, R21, R22, R12 ;  /* 0x0000001615167223 */ /* 0x004fc8000000000c */
[----:B---3--:R-:W-:-:S04]  /*04c0*/  FFMA R20, R19, R20, R22 ;  /* 0x0000001413147223 */ /* 0x008fc80000000016 */
[----:B----4-:R-:W-:-:S04]  /*04d0*/  FFMA R18, R17, R18, R20 ;  /* 0x0000001211127223 */ /* 0x010fc80000000014 */
[----:B-----5:R-:W-:-:S04]  /*04e0*/  FFMA R16, R15, R16, R18 ;  /* 0x000000100f107223 */ /* 0x020fc80000000012 */
[----:B------:R-:W-:-:S04]  /*04f0*/  FFMA R23, R23, R4, R16 ;  /* 0x0000000417177223 */ /* 0x000fc80000000010 */
[----:B------:R-:W-:-:S04]  /*0500*/  FFMA R24, R24, R7, R23 ;  /* 0x0000000718187223 */ /* 0x000fc80000000017 */
[----:B------:R-:W-:-:S04]  /*0510*/  FFMA R8, R25, R8, R24 ;  /* 0x0000000819087223 */ /* 0x000fc80000000018 */
[----:B------:R-:W-:Y:S01]  /*0520*/  FFMA R12, R27, R10, R8 ;  /* 0x0000000a1b0c7223 */ /* 0x000fe20000000008 */
[----:B------:R-:W-:Y:S06]  /*0530*/  BRA.U UP0, `(.L_x_4) ;  /* 0xfffffffd003c7547 */ /* 0x000fec000b83ffff */
.L_x_3:
[----:B------:R-:W-:-:S04]  /*0540*/  ULOP3.LUT UR6, UR20, 0x7, URZ, 0xc0, !UPT ;  /* 0x0000000714067892 */ /* 0x000fc8000f8ec0ff */
[----:B------:R-:W-:-:S09]  /*0550*/  UISETP.NE.AND UP0, UPT, UR6, URZ, UPT ;  /* 0x000000ff0600728c */ /* 0x000fd2000bf05270 */
[----:B------:R-:W-:Y:S05]  /*0560*/  BRA.U !UP0, `(.L_x_5) ;  /* 0x0000000508387547 */ /* 0x000fea000b800000 */
[----:B------:R-:W-:Y:S02]  /*0570*/  UISETP.GE.U32.AND UP0, UPT, UR6, 0x4, UPT ;  /* 0x000000040600788c */ /* 0x000fe4000bf06070 */
[----:B------:R-:W-:-:S04]  /*0580*/  ULOP3.LUT UR5, UR20, 0x3, URZ, 0xc0, !UPT ;  /* 0x0000000314057892 */ /* 0x000fc8000f8ec0ff */
[----:B------:R-:W-:-:S03]  /*0590*/  UISETP.NE.AND UP1, UPT, UR5, URZ, UPT ;  /* 0x000000ff0500728c */ /* 0x000fc6000bf25270 */
[----:B------:R-:W-:Y:S08]  /*05a0*/  BRA.U !UP0, `(.L_x_6) ;  /* 0x00000001087c7547 */ /* 0x000ff0000b800000 */
[----:B------:R-:W1:Y:S01]  /*05b0*/  LDC.64 R6, c[0x0][0x388] ;  /* 0x0000e200ff067b82 */ /* 0x000e620000000a00 */
[----:B------:R-:W2:Y:S01]  /*05c0*/  LDCU.64 UR6, c[0x0][0x380] ;  /* 0x00007000ff0677ac */ /* 0x000ea20008000a00 */
[----:B------:R-:W-:Y:S01]  /*05d0*/  IMAD.U32 R9, RZ, RZ, UR4 ;  /* 0x00000004ff097e24 */ /* 0x000fe2000f8e00ff */
[C---:B------:R-:W-:Y:S02]  /*05e0*/  IADD3 R3, PT, PT, R13.reuse, UR4, RZ ;  /* 0x000000040d037c10 */ /* 0x040fe4000fffe0ff */
[----:B------:R-:W-:Y:S01]  /*05f0*/  IADD3 R10, P0, PT, R13, UR4, RZ ;  /* 0x000000040d0a7c10 */ /* 0x000fe2000ff1e0ff */
[----:B------:R-:W-:Y:S01]  /*0600*/  IMAD R9, R9, UR20, R0 ;  /* 0x0000001409097c24 */ /* 0x000fe2000f8e0200 */
[----:B------:R-:W-:Y:S01]  /*0610*/  MOV R11, UR20 ;  /* 0x00000014000b7c02 */ /* 0x000fe20008000f00 */
[----:B------:R-:W3:Y:S01]  /*0620*/  LDC.64 R4, c[0x0][0x380] ;  /* 0x0000e000ff047b82 */ /* 0x000ee20000000a00 */
[----:B------:R-:W-:Y:S01]  /*0630*/  MOV R15, UR20 ;  /* 0x00000014000f7c02 */ /* 0x000fe20008000f00 */
[----:B-1----:R-:W-:Y:S01]  /*0640*/  IMAD.WIDE R6, R9, 0x4, R6 ;  /* 0x0000000409067825 */ /* 0x002fe200078e0206 */
[----:B------:R-:W-:-:S05]  /*0650*/  MOV R9, UR20 ;  /* 0x0000001400097c02 */ /* 0x000fca0008000f00 */
[----:B------:R-:W-:Y:S02]  /*0660*/  IMAD.WIDE R8, R9, 0x4, R6 ;  /* 0x0000000409087825 */ /* 0x000fe400078e0206 */
[----:B0-----:R-:W4:Y:S02]  /*0670*/  LDG.E R6, desc[UR18][R6.64] ;  /* 0x0000001206067981 */ /* 0x001f24000c1e1900 */
[----:B---3--:R-:W-:Y:S01]  /*0680*/  IMAD.WIDE.U32 R4, R3, 0x4, R4 ;  /* 0x0000000403047825 */ /* 0x008fe200078e0004 */
[----:B------:R-:W-:Y:S01]  /*0690*/  IADD3.X R3, PT, PT, RZ, RZ, RZ, P0, !PT ;  /* 0x000000ffff037210 */ /* 0x000fe200007fe4ff */
[----:B------:R-:W3:Y:S01]  /*06a0*/  LDG.E R17, desc[UR18][R8.64] ;  /* 0x0000001208117981 */ /* 0x000ee2000c1e1900 */
[----:B--2---:R-:W-:-:S03]  /*06b0*/  LEA R2, P0, R10, UR6, 0x2 ;  /* 0x000000060a027c11 */ /* 0x004fc6000f8010ff */
[----:B------:R-:W4:Y:S01]  /*06c0*/  LDG.E R5, desc[UR18][R4.64] ;  /* 0x0000001204057981 */ /* 0x000f22000c1e1900 */
[----:B------:R-:W-:Y:S01]  /*06d0*/  LEA.HI.X R3, R10, UR7, R3, 0x2, P0 ;  /* 0x000000070a037c11 */ /* 0x000fe200080f1403 */
[----:B------:R-:W-:-:S04]  /*06e0*/  IMAD.WIDE R10, R11, 0x4, R8 ;  /* 0x000000040b0a7825 */ /* 0x000fc800078e0208 */
[----:B------:R-:W3:Y:S01]  /*06f0*/  LDG.E R16, desc[UR18][R2.64+0x4] ;  /* 0x0000041202107981 */ /* 0x000ee2000c1e1900 */
[----:B------:R-:W-:-:S03]  /*0700*/  IMAD.WIDE R14, R15, 0x4, R10 ;  /* 0x000000040f0e7825 */ /* 0x000fc600078e020a */
[----:B------:R-:W2:Y:S04]  /*0710*/  LDG.E R19, desc[UR18][R10.64] ;  /* 0x000000120a137981 */ /* 0x000ea8000c1e1900 */
[----:B------:R-:W2:Y:S04]  /*0720*/  LDG.E R18, desc[UR18][R2.64+0x8] ;  /* 0x0000081202127981 */ /* 0x000ea8000c1e1900 */
[----:B------:R-:W5:Y:S04]  /*0730*/  LDG.E R20, desc[UR18][R2.64+0xc] ;  /* 0x00000c1202147981 */ /* 0x000f68000c1e1900 */
[----:B------:R-:W5:Y:S01]  /*0740*/  LDG.E R14, desc[UR18][R14.64] ;  /* 0x000000120e0e7981 */ /* 0x000f62000c1e1900 */
[----:B------:R-:W-:Y:S01]  /*0750*/  UIADD3 UR4, UPT, UPT, UR4, 0x4, URZ ;  /* 0x0000000404047890 */ /* 0x000fe2000fffe0ff */
[----:B----4-:R-:W-:-:S04]  /*0760*/  FFMA R5, R5, R6, R12 ;  /* 0x0000000605057223 */ /* 0x010fc8000000000c */
[----:B---3--:R-:W-:-:S04]  /*0770*/  FFMA R5, R16, R17, R5 ;  /* 0x0000001110057223 */ /* 0x008fc80000000005 */
[----:B--2---:R-:W-:-:S04]  /*0780*/  FFMA R5, R18, R19, R5 ;  /* 0x0000001312057223 */ /* 0x004fc80000000005 */
[----:B-----5:R-:W-:-:S07]  /*0790*/  FFMA R12, R20, R14, R5 ;  /* 0x0000000e140c7223 */ /* 0x020fce0000000005 */
.L_x_6:
[----:B------:R-:W-:Y:S05]  /*07a0*/  BRA.U !UP1, `(.L_x_5) ;  /* 0x0000000109a87547 */ /* 0x000fea000b800000 */
[----:B------:R-:W-:Y:S01]  /*07b0*/  UISETP.NE.AND UP0, UPT, UR5, 0x1, UPT ;  /* 0x000000010500788c */ /* 0x000fe2000bf05270 */
[----:B------:R-:W-:Y:S01]  /*07c0*/  MOV R7, UR4 ;  /* 0x0000000400077c02 */ /* 0x000fe20008000f00 */
[----:B------:R-:W-:Y:S02]  /*07d0*/  ULOP3.LUT UR5, UR20, 0x1, URZ, 0xc0, !UPT ;  /* 0x0000000114057892 */ /* 0x000fe4000f8ec0ff */
[----:B------:R-:W-:Y:S02]  /*07e0*/  MOV R15, UR20 ;  /* 0x00000014000f7c02 */ /* 0x000fe40008000f00 */
[----:B------:R-:W-:Y:S01]  /*07f0*/  UISETP.NE.U32.AND UP1, UPT, UR5, 0x1, UPT ;  /* 0x000000010500788c */ /* 0x000fe2000bf25070 */
[----:B------:R-:W-:-:S04]  /*0800*/  PLOP3.LUT P1, PT, PT, PT, UP0, 0x80, 0x8 ;  /* 0x000000000008781c */ /* 0x000fc80003f2f008 */
[----:B------:R-:W1:Y:S01]  /*0810*/  @UP0 LDCU.128 UR8, c[0x0][0x380] ;  /* 0x00007000ff0807ac */ /* 0x000e620008000c00 */
[----:B------:R-:W-:Y:S01]  /*0820*/  PLOP3.LUT P0, PT, PT, PT, UP1, 0x80, 0x8 ;  /* 0x000000000008781c */ /* 0x000fe20003f0f018 */
[----:B------:R-:W2:Y:S04]  /*0830*/  @UP0 LDCU.64 UR6, c[0x0][0x380] ;  /* 0x00007000ff0607ac */ /* 0x000ea80008000a00 */
[----:B------:R-:W3:Y:S03]  /*0840*/  @!UP1 LDCU.128 UR12, c[0x0][0x380] ;  /* 0x00007000ff0c97ac */ /* 0x000ee60008000c00 */
[C---:B------:R-:W-:Y:S02]  /*0850*/  @P1 IADD3 R3, PT, PT, R13.reuse, UR4, RZ ;  /* 0x000000040d031c10 */ /* 0x040fe4000fffe0ff */
[----:B------:R-:W-:Y:S01]  /*0860*/  @P1 IADD3 R6, P2, PT, R13, UR4, RZ ;  /* 0x000000040d061c10 */ /* 0x000fe2000ff5e0ff */
[----:B------:R-:W-:Y:S01]  /*0870*/  @UP0 UIADD3 UR4, UPT, UPT, UR4, 0x2, URZ ;  /* 0x0000000204040890 */ /* 0x000fe2000fffe0ff */
[----:B-1----:R-:W-:Y:S01]  /*0880*/  MOV R11, UR9 ;  /* 0x00000009000b7c02 */ /* 0x002fe20008000f00 */
[----:B------:R-:W-:Y:S01]  /*0890*/  IMAD.U32 R10, RZ, RZ, UR8 ;  /* 0x00000008ff0a7e24 */ /* 0x000fe2000f8e00ff */
[----:B------:R-:W-:-:S02]  /*08a0*/  MOV R4, UR10 ;  /* 0x0000000a00047c02 */ /* 0x000fc40008000f00 */
[----:B------:R-:W-:Y:S01]  /*08b0*/  MOV R5, UR11 ;  /* 0x0000000b00057c02 */ /* 0x000fe20008000f00 */
[----:B------:R-:W-:-:S04]  /*08c0*/  @P1 IMAD.WIDE.U32 R10, R3, 0x4, R10 ;  /* 0x00000004030a1825 */ /* 0x000fc800078e000a */
[----:B------:R-:W-:Y:S01]  /*08d0*/  @P1 IMAD R3, R7, UR20, R0 ;  /* 0x0000001407031c24 */ /* 0x000fe2000f8e0200 */
[----:B------:R-:W-:Y:S01]  /*08e0*/  @P1 IADD3.X R7, PT, PT, RZ, RZ, RZ, P2, !PT ;  /* 0x000000ffff071210 */ /* 0x000fe200017fe4ff */
[----:B------:R-:W-:Y:S01]  /*08f0*/  IMAD.U32 R19, RZ, RZ, UR4 ;  /* 0x00000004ff137e24 */ /* 0x000fe2000f8e00ff */
[C---:B--2---:R-:W-:Y:S01]  /*0900*/  @P1 LEA R2, P2, R6.reuse, UR6, 0x2 ;  /* 0x0000000606021c11 */ /* 0x044fe2000f8410ff */
[----:B------:R-:W-:Y:S01]  /*0910*/  @P1 IMAD.WIDE R4, R3, 0x4, R4 ;  /* 0x0000000403041825 */ /* 0x000fe200078e0204 */
[----:B------:R-:W-:Y:S01]  /*0920*/  @!P0 IADD3 R17, PT, PT, R13, UR4, RZ ;  /* 0x000000040d118c10 */ /* 0x000fe2000fffe0ff */
[----:B0-----:R-:W2:Y:S01]  /*0930*/  @P1 LDG.E R11, desc[UR18][R10.64] ;  /* 0x000000120a0b1981 */ /* 0x001ea2000c1e1900 */
[----:B------:R-:W-:Y:S01]  /*0940*/  @P1 LEA.HI.X R3, R6, UR7, R7, 0x2, P2 ;  /* 0x0000000706031c11 */ /* 0x000fe200090f1407 */
[----:B------:R-:W-:Y:S01]  /*0950*/  @!P0 IMAD R19, R19, UR20, R0 ;  /* 0x0000001413138c24 */ /* 0x000fe2000f8e0200 */
[----:B---3--:R-:W-:Y:S01]  /*0960*/  MOV R6, UR12 ;  /* 0x0000000c00067c02 */ /* 0x008fe20008000f00 */
[----:B------:R-:W-:Y:S01]  /*0970*/  @P1 IMAD.WIDE R14, R15, 0x4, R4 ;  /* 0x000000040f0e1825 */ /* 0x000fe200078e0204 */
[----:B------:R-:W-:Y:S01]  /*0980*/  MOV R7, UR13 ;  /* 0x0000000d00077c02 */ /* 0x000fe20008000f00 */
[----:B------:R-:W2:Y:S01]  /*0990*/  @P1 LDG.E R4, desc[UR18][R4.64] ;  /* 0x0000001204041981 */ /* 0x000ea2000c1e1900 */
[----:B------:R-:W-:-:S02]  /*09a0*/  MOV R8, UR14 ;  /* 0x0000000e00087c02 */ /* 0x000fc40008000f00 */
[----:B------:R-:W-:Y:S01]  /*09b0*/  MOV R9, UR15 ;  /* 0x0000000f00097c02 */ /* 0x000fe20008000f00 */
[----:B------:R-:W-:Y:S01]  /*09c0*/  @!P0 IMAD.WIDE.U32 R6, R17, 0x4, R6 ;  /* 0x0000000411068825 */ /* 0x000fe200078e0006 */
[----:B------:R-:W3:Y:S03]  /*09d0*/  @P1 LDG.E R14, desc[UR18][R14.64] ;  /* 0x000000120e0e1981 */ /* 0x000ee6000c1e1900 */
[----:B------:R-:W-:Y:S01]  /*09e0*/  @!P0 IMAD.WIDE R8, R19, 0x4, R8 ;  /* 0x0000000413088825 */ /* 0x000fe200078e0208 */
[----:B------:R-:W3:Y:S04]  /*09f0*/  @P1 LDG.E R2, desc[UR18][R2.64+0x4] ;  /* 0x0000041202021981 */ /* 0x000ee8000c1e1900 */
[----:B------:R-:W4:Y:S04]  /*0a00*/  @!P0 LDG.E R7, desc[UR18][R6.64] ;  /* 0x0000001206078981 */ /* 0x000f28000c1e1900 */
[----:B------:R-:W4:Y:S01]  /*0a10*/  @!P0 LDG.E R8, desc[UR18][R8.64] ;  /* 0x0000001208088981 */ /* 0x000f22000c1e1900 */
[----:B--2---:R-:W-:-:S04]  /*0a20*/  @P1 FFMA R11, R11, R4, R12 ;  /* 0x000000040b0b1223 */ /* 0x004fc8000000000c */
[----:B---3--:R-:W-:-:S04]  /*0a30*/  @P1 FFMA R12, R2, R14, R11 ;  /* 0x0000000e020c1223 */ /* 0x008fc8000000000b */
[----:B----4-:R-:W-:-:S07]  /*0a40*/  @!P0 FFMA R12, R7, R8, R12 ;  /* 0x00000008070c8223 */ /* 0x010fce000000000c */
.L_x_5:
[----:B------:R-:W1:Y:S01]  /*0a50*/  LDC.64 R2, c[0x0][0x390] ;  /* 0x0000e400ff027b82 */ /* 0x000e620000000a00 */
[----:B------:R-:W-:-:S05]  /*0a60*/  IADD3 R13, PT, PT, R0, R13, RZ ;  /* 0x0000000d000d7210 */ /* 0x000fca0007ffe0ff */
[----:B-1----:R-:W-:-:S05]  /*0a70*/  IMAD.WIDE R2, R13, 0x4, R2 ;  /* 0x000000040d027825 */ /* 0x002fca00078e0202 */
[----:B0-----:R-:W-:Y:S01]  /*0a80*/  STG.E desc[UR18][R2.64], R12 ;  /* 0x0000000c02007986 */ /* 0x001fe2000c101912 */
[----:B------:R-:W-:Y:S05]  /*0a90*/  EXIT ;  /* 0x000000000000794d */ /* 0x000fea0003800000 */
.L_x_7:
        /* <DEDUP_REMOVED lines=14> */
.L_x_9:


//--------------------- .nv.shared._Z11matMulTiledPfS_S_i --------------------------
	.section	.nv.shared._Z11matMulTiledPfS_S_i,"aw",@nobits
	.sectionflags	@""
	.align	4
.nv.shared._Z11matMulTiledPfS_S_i:
	.zero		9216


//--------------------- .nv.shared.reserved.0     --------------------------
	.section	.nv.shared.reserved.0,"aw",@nobits
	.weak		__nv_reservedSMEM_offset_0_alias
	.size		__nv_reservedSMEM_offset_0_alias, 0, 64
	.other		__nv_reservedSMEM_offset_0_alias,@"STO_CUDA_RESERVED_SHARED STV_DEFAULT"
__nv_reservedSMEM_offset_0_alias:
	.zero		0
	.zero		64


//--------------------- .nv.constant0._Z11matMulTiledPfS_S_i --------------------------
	.section	.nv.constant0._Z11matMulTiledPfS_S_i,"a",@progbits
	.sectionflags	@""
	.align	4
.nv.constant0._Z11matMulTiledPfS_S_i:
	.zero		924


//--------------------- .nv.constant0._Z6matMulPfS_S_i --------------------------
	.section	.nv.constant0._Z6matMulPfS_S_i,"a",@progbits
	.sectionflags	@""
	.align	4
.nv.constant0._Z6matMulPfS_S_i:
	.zero		924


//--------------------- SYMBOLS --------------------------

	.type		.nv.reservedSmem.offset0,@object
	.size		.nv.reservedSmem.offset0,0x4
	.type		.nv.reservedSmem.cap,@object
	.size		.nv.reservedSmem.cap,0x4
